	.headerflags	@"EF_CUDA_TEXMODE_UNIFIED EF_CUDA_64BIT_ADDRESS EF_CUDA_ACCELERATORS EF_CUDA_SM90 EF_CUDA_VIRTUAL_SM(EF_CUDA_SM90)"
	.elftype	@"ET_EXEC"


//--------------------- .nv.info                  --------------------------
	.section	.nv.info,"",@"SHT_CUDA_INFO"
	.align	4


	//----- nvinfo : EIATTR_REGCOUNT
	.align		4
        /*0000*/ 	.byte	0x04, 0x2f
        /*0002*/ 	.short	(.L_1 - .L_0)
	.align		4
.L_0:
        /*0004*/ 	.word	index@(triton_poi_fused__unsafe_index_add_convolution_mul_sigmoid_sub_130)
        /*0008*/ 	.word	0x00000018


	//----- nvinfo : EIATTR_MIN_STACK_SIZE
	.align		4
.L_1:
        /*000c*/ 	.byte	0x04, 0x12
        /*000e*/ 	.short	(.L_3 - .L_2)
	.align		4
.L_2:
        /*0010*/ 	.word	index@(triton_poi_fused__unsafe_index_add_convolution_mul_sigmoid_sub_130)
        /*0014*/ 	.word	0x00000000


	//----- nvinfo : EIATTR_FRAME_SIZE
	.align		4
.L_3:
        /*0018*/ 	.byte	0x04, 0x11
        /*001a*/ 	.short	(.L_5 - .L_4)
	.align		4
.L_4:
        /*001c*/ 	.word	index@(triton_poi_fused__unsafe_index_add_convolution_mul_sigmoid_sub_130)
        /*0020*/ 	.word	0x00000000


	//----- nvinfo : EIATTR_MIN_STACK_SIZE
	.align		4
.L_5:
        /*0024*/ 	.byte	0x04, 0x12
        /*0026*/ 	.short	(.L_7 - .L_6)
	.align		4
.L_6:
        /*0028*/ 	.word	index@(triton_poi_fused__unsafe_index_add_convolution_mul_sigmoid_sub_130)
        /*002c*/ 	.word	0x00000000
.L_7:


//--------------------- .nv.info.triton_poi_fused__unsafe_index_add_convolution_mul_sigmoid_sub_130 --------------------------
	.section	.nv.info.triton_poi_fused__unsafe_index_add_convolution_mul_sigmoid_sub_130,"",@"SHT_CUDA_INFO"
	.sectionflags	@""
	.align	4


	//----- nvinfo : EIATTR_CUDA_API_VERSION
	.align		4
        /*0000*/ 	.byte	0x04, 0x37
        /*0002*/ 	.short	(.L_9 - .L_8)
.L_8:
        /*0004*/ 	.word	0x0000007c


	//----- nvinfo : EIATTR_KPARAM_INFO
	.align		4
.L_9:
        /*0008*/ 	.byte	0x04, 0x17
        /*000a*/ 	.short	(.L_11 - .L_10)
.L_10:
        /*000c*/ 	.word	0x00000000
        /*0010*/ 	.short	0x000b
        /*0012*/ 	.short	0x0058
        /*0014*/ 	.byte	0x00, 0xf0, 0x11, 0x00


	//----- nvinfo : EIATTR_KPARAM_INFO
	.align		4
.L_11:
        /*0018*/ 	.byte	0x04, 0x17
        /*001a*/ 	.short	(.L_13 - .L_12)
.L_12:
        /*001c*/ 	.word	0x00000000
        /*0020*/ 	.short	0x000a
        /*0022*/ 	.short	0x0050
        /*0024*/ 	.byte	0x00, 0xf4, 0x21, 0x00


	//----- nvinfo : EIATTR_KPARAM_INFO
	.align		4
.L_13:
        /*0028*/ 	.byte	0x04, 0x17
        /*002a*/ 	.short	(.L_15 - .L_14)
.L_14:
        /*002c*/ 	.word	0x00000000
        /*0030*/ 	.short	0x0009
        /*0032*/ 	.short	0x0048
        /*0034*/ 	.byte	0x00, 0xf4, 0x21, 0x00


	//----- nvinfo : EIATTR_KPARAM_INFO
	.align		4
.L_15:
        /*0038*/ 	.byte	0x04, 0x17
        /*003a*/ 	.short	(.L_17 - .L_16)
.L_16:
        /*003c*/ 	.word	0x00000000
        /*0040*/ 	.short	0x0008
        /*0042*/ 	.short	0x0040
        /*0044*/ 	.byte	0x00, 0xf4, 0x21, 0x00


	//----- nvinfo : EIATTR_KPARAM_INFO
	.align		4
.L_17:
        /*0048*/ 	.byte	0x04, 0x17
        /*004a*/ 	.short	(.L_19 - .L_18)
.L_18:
        /*004c*/ 	.word	0x00000000
        /*0050*/ 	.short	0x0007
        /*0052*/ 	.short	0x0038
        /*0054*/ 	.byte	0x00, 0xf4, 0x21, 0x00


	//----- nvinfo : EIATTR_KPARAM_INFO
	.align		4
.L_19:
        /*0058*/ 	.byte	0x04, 0x17
        /*005a*/ 	.short	(.L_21 - .L_20)
.L_20:
        /*005c*/ 	.word	0x00000000
        /*0060*/ 	.short	0x0006
        /*0062*/ 	.short	0x0030
        /*0064*/ 	.byte	0x00, 0xf4, 0x21, 0x00


	//----- nvinfo : EIATTR_KPARAM_INFO
	.align		4
.L_21:
        /*0068*/ 	.byte	0x04, 0x17
        /*006a*/ 	.short	(.L_23 - .L_22)
.L_22:
        /*006c*/ 	.word	0x00000000
        /*0070*/ 	.short	0x0005
        /*0072*/ 	.short	0x0028
        /*0074*/ 	.byte	0x00, 0xf4, 0x21, 0x00


	//----- nvinfo : EIATTR_KPARAM_INFO
	.align		4
.L_23:
        /*0078*/ 	.byte	0x04, 0x17
        /*007a*/ 	.short	(.L_25 - .L_24)
.L_24:
        /*007c*/ 	.word	0x00000000
        /*0080*/ 	.short	0x0004
        /*0082*/ 	.short	0x0020
        /*0084*/ 	.byte	0x00, 0xf4, 0x21, 0x00


	//----- nvinfo : EIATTR_KPARAM_INFO
	.align		4
.L_25:
        /*0088*/ 	.byte	0x04, 0x17
        /*008a*/ 	.short	(.L_27 - .L_26)
.L_26:
        /*008c*/ 	.word	0x00000000
        /*0090*/ 	.short	0x0003
        /*0092*/ 	.short	0x0018
        /*0094*/ 	.byte	0x00, 0xf4, 0x21, 0x00


	//----- nvinfo : EIATTR_KPARAM_INFO
	.align		4
.L_27:
        /*0098*/ 	.byte	0x04, 0x17
        /*009a*/ 	.short	(.L_29 - .L_28)
.L_28:
        /*009c*/ 	.word	0x00000000
        /*00a0*/ 	.short	0x0002
        /*00a2*/ 	.short	0x0010
        /*00a4*/ 	.byte	0x00, 0xf4, 0x21, 0x00


	//----- nvinfo : EIATTR_KPARAM_INFO
	.align		4
.L_29:
        /*00a8*/ 	.byte	0x04, 0x17
        /*00aa*/ 	.short	(.L_31 - .L_30)
.L_30:
        /*00ac*/ 	.word	0x00000000
        /*00b0*/ 	.short	0x0001
        /*00b2*/ 	.short	0x0008
        /*00b4*/ 	.byte	0x00, 0xf4, 0x21, 0x00


	//----- nvinfo : EIATTR_KPARAM_INFO
	.align		4
.L_31:
        /*00b8*/ 	.byte	0x04, 0x17
        /*00ba*/ 	.short	(.L_33 - .L_32)
.L_32:
        /*00bc*/ 	.word	0x00000000
        /*00c0*/ 	.short	0x0000
        /*00c2*/ 	.short	0x0000
        /*00c4*/ 	.byte	0x00, 0xf4, 0x21, 0x00


	//----- nvinfo : EIATTR_SPARSE_MMA_MASK
	.align		4
.L_33:
        /*00c8*/ 	.byte	0x03, 0x50
        /*00ca*/ 	.short	0x0000


	//----- nvinfo : EIATTR_MAXREG_COUNT
	.align		4
        /*00cc*/ 	.byte	0x03, 0x1b
        /*00ce*/ 	.short	0x00ff


	//----- nvinfo : EIATTR_EXIT_INSTR_OFFSETS
	.align		4
        /*00d0*/ 	.byte	0x04, 0x1c
        /*00d2*/ 	.short	(.L_35 - .L_34)


	//   ....[0]....
.L_34:
        /*00d4*/ 	.word	0x00000710


	//----- nvinfo : EIATTR_REQNTID
	.align		4
.L_35:
        /*00d8*/ 	.byte	0x04, 0x10
        /*00da*/ 	.short	(.L_37 - .L_36)
.L_36:
        /*00dc*/ 	.word	0x00000080
        /*00e0*/ 	.word	0x00000001
        /*00e4*/ 	.word	0x00000001


	//----- nvinfo : EIATTR_CBANK_PARAM_SIZE
	.align		4
.L_37:
        /*00e8*/ 	.byte	0x03, 0x19
        /*00ea*/ 	.short	0x005c


	//----- nvinfo : EIATTR_PARAM_CBANK
	.align		4
        /*00ec*/ 	.byte	0x04, 0x0a
        /*00ee*/ 	.short	(.L_39 - .L_38)
	.align		4
.L_38:
        /*00f0*/ 	.word	index@(.nv.constant0.triton_poi_fused__unsafe_index_add_convolution_mul_sigmoid_sub_130)
        /*00f4*/ 	.short	0x0210
        /*00f6*/ 	.short	0x005c


	//----- nvinfo : EIATTR_SW_WAR
	.align		4
.L_39:
        /*00f8*/ 	.byte	0x04, 0x36
        /*00fa*/ 	.short	(.L_41 - .L_40)
.L_40:
        /*00fc*/ 	.word	0x00000008
.L_41:


//--------------------- .nv.callgraph             --------------------------
	.section	.nv.callgraph,"",@"SHT_CUDA_CALLGRAPH"
	.align	4
	.sectionentsize	8
	.align		4
        /*0000*/ 	.word	0x00000000
	.align		4
        /*0004*/ 	.word	0xffffffff
	.align		4
        /*0008*/ 	.word	0x00000000
	.align		4
        /*000c*/ 	.word	0xfffffffe
	.align		4
        /*0010*/ 	.word	0x00000000
	.align		4
        /*0014*/ 	.word	0xfffffffd
	.align		4
        /*0018*/ 	.word	0x00000000
	.align		4
        /*001c*/ 	.word	0xfffffffc


//--------------------- .text.triton_poi_fused__unsafe_index_add_convolution_mul_sigmoid_sub_130 --------------------------
	.section	.text.triton_poi_fused__unsafe_index_add_convolution_mul_sigmoid_sub_130,"ax",@progbits
	.align	128
        .global         triton_poi_fused__unsafe_index_add_convolution_mul_sigmoid_sub_130
        .type           triton_poi_fused__unsafe_index_add_convolution_mul_sigmoid_sub_130,@function
        .size           triton_poi_fused__unsafe_index_add_convolution_mul_sigmoid_sub_130,(.L_x_1 - triton_poi_fused__unsafe_index_add_convolution_mul_sigmoid_sub_130)
        .other          triton_poi_fused__unsafe_index_add_convolution_mul_sigmoid_sub_130,@"STO_CUDA_ENTRY STV_DEFAULT"
triton_poi_fused__unsafe_index_add_convolution_mul_sigmoid_sub_130:
.text.triton_poi_fused__unsafe_index_add_convolution_mul_sigmoid_sub_130:
[----:B------:R-:W-:Y:S01]  /*0000*/  LDC R1, c[0x0][0x28] ;  /* 0x00000a00ff017b82 */ /* 0x000fe20000000800 */
[----:B------:R-:W1:Y:S07]  /*0010*/  S2R R3, SR_TID.X ;  /* 0x0000000000037919 */ /* 0x000e6e0000002100 */
[----:B------:R-:W2:Y:S01]  /*0020*/  LDC.64 R14, c[0x0][0x210] ;  /* 0x00008400ff0e7b82 */ /* 0x000ea20000000a00 */
[----:B------:R-:W-:Y:S01]  /*0030*/  ULDC.64 UR4, c[0x0][0x208] ;  /* 0x0000820000047ab9 */ /* 0x000fe20000000a00 */
[----:B------:R-:W-:Y:S01]  /*0040*/  ULDC.64 UR6, c[0x0][0x220] ;  /* 0x0000880000067ab9 */ /* 0x000fe20000000a00 */
[----:B------:R-:W3:Y:S05]  /*0050*/  S2R R6, SR_CTAID.X ;  /* 0x0000000000067919 */ /* 0x000eea0000002500 */
[----:B------:R-:W4:Y:S08]  /*0060*/  LDC.64 R12, c[0x0][0x240] ;  /* 0x00009000ff0c7b82 */ /* 0x000f300000000a00 */
[----:B------:R-:W5:Y:S08]  /*0070*/  LDC.64 R4, c[0x0][0x218] ;  /* 0x00008600ff047b82 */ /* 0x000f700000000a00 */
[----:B------:R-:W5:Y:S01]  /*0080*/  LDC.64 R10, c[0x0][0x230] ;  /* 0x00008c00ff0a7b82 */ /* 0x000f620000000a00 */
[----:B-1----:R-:W-:-:S05]  /*0090*/  LOP3.LUT R3, R3, 0x7f, RZ, 0xc0, !PT ;  /* 0x0000007f03037812 */ /* 0x002fca00078ec0ff */
[----:B---3--:R-:W-:-:S05]  /*00a0*/  IMAD R0, R6, 0x80, R3 ;  /* 0x0000008006007824 */ /* 0x008fca00078e0203 */
[----:B------:R-:W-:-:S04]  /*00b0*/  SHF.R.S32.HI R3, RZ, 0x1f, R0 ;  /* 0x0000001fff037819 */ /* 0x000fc80000011400 */
[----:B------:R-:W-:-:S04]  /*00c0*/  LEA.HI R3, R3, R0, RZ, 0x6 ;  /* 0x0000000003037211 */ /* 0x000fc800078f30ff */
[----:B------:R-:W-:Y:S02]  /*00d0*/  SHF.R.S32.HI R2, RZ, 0x6, R3 ;  /* 0x00000006ff027819 */ /* 0x000fe40000011403 */
[----:B------:R-:W-:Y:S02]  /*00e0*/  LOP3.LUT R3, R3, 0xffffffc0, RZ, 0xc0, !PT ;  /* 0xffffffc003037812 */ /* 0x000fe400078ec0ff */
[----:B------:R-:W-:Y:S02]  /*00f0*/  LEA.HI R7, R2, R2, RZ, 0x6 ;  /* 0x0000000202077211 */ /* 0x000fe400078f30ff */
[----:B------:R-:W-:Y:S02]  /*0100*/  IADD3 R3, R0, -R3, RZ ;  /* 0x8000000300037210 */ /* 0x000fe40007ffe0ff */
[----:B------:R-:W-:-:S05]  /*0110*/  LOP3.LUT R7, R7, 0xffffffc0, RZ, 0xc0, !PT ;  /* 0xffffffc007077812 */ /* 0x000fca00078ec0ff */
[----:B------:R-:W-:-:S04]  /*0120*/  IMAD.IADD R2, R2, 0x1, -R7 ;  /* 0x0000000102027824 */ /* 0x000fc800078e0a07 */
[----:B--2---:R-:W-:-:S05]  /*0130*/  IMAD.WIDE R14, R2, 0x8, R14 ;  /* 0x00000008020e7825 */ /* 0x004fca00078e020e */
[----:B------:R-:W2:Y:S01]  /*0140*/  LDG.E.EL.64 R8, desc[UR4][R14.64] ;  /* 0x000000040e087981 */ /* 0x000ea2000c2e1b00 */
[----:B----4-:R-:W-:-:S04]  /*0150*/  IMAD.WIDE R16, R2, 0x8, R12 ;  /* 0x0000000802107825 */ /* 0x010fc800078e020c */
[C---:B-----5:R-:W-:Y:S02]  /*0160*/  IMAD.WIDE R12, R3.reuse, 0x8, R4 ;  /* 0x00000008030c7825 */ /* 0x060fe400078e0204 */
[----:B------:R-:W3:Y:S02]  /*0170*/  LDG.E.EL.64 R4, desc[UR4][R16.64] ;  /* 0x0000000410047981 */ /* 0x000ee4000c2e1b00 */
[----:B0-----:R-:W-:Y:S02]  /*0180*/  IMAD.WIDE R10, R3, 0x8, R10 ;  /* 0x00000008030a7825 */ /* 0x001fe400078e020a */
[----:B------:R-:W4:Y:S04]  /*0190*/  LDG.E.EL.64 R12, desc[UR4][R12.64] ;  /* 0x000000040c0c7981 */ /* 0x000f28000c2e1b00 */
[----:B------:R-:W5:Y:S01]  /*01a0*/  LDG.E.EL.64 R10, desc[UR4][R10.64] ;  /* 0x000000040a0a7981 */ /* 0x000f62000c2e1b00 */
[----:B--2---:R-:W-:-:S04]  /*01b0*/  SHF.R.U32.HI R7, RZ, 0x1b, R9 ;  /* 0x0000001bff077819 */ /* 0x004fc80000011609 */
[----:B------:R-:W-:-:S04]  /*01c0*/  LOP3.LUT R7, R7, 0x10, RZ, 0xc0, !PT ;  /* 0x0000001007077812 */ /* 0x000fc800078ec0ff */
[----:B------:R-:W-:Y:S02]  /*01d0*/  IADD3 R8, P0, R8, R7, RZ ;  /* 0x0000000708087210 */ /* 0x000fe40007f1e0ff */
[----:B---3--:R-:W-:Y:S02]  /*01e0*/  SHF.R.U32.HI R7, RZ, 0x1b, R5 ;  /* 0x0000001bff077819 */ /* 0x008fe40000011605 */
[C---:B----4-:R-:W-:Y:S01]  /*01f0*/  LEA R19, P1, R12.reuse, UR6, 0x2 ;  /* 0x000000060c137c11 */ /* 0x050fe2000f8210ff */
[----:B------:R-:W-:Y:S01]  /*0200*/  IMAD.X R15, RZ, RZ, R9, P0 ;  /* 0x000000ffff0f7224 */ /* 0x000fe200000e0609 */
[----:B------:R-:W-:Y:S02]  /*0210*/  LOP3.LUT R7, R7, 0x10, RZ, 0xc0, !PT ;  /* 0x0000001007077812 */ /* 0x000fe400078ec0ff */
[--C-:B------:R-:W-:Y:S02]  /*0220*/  SHF.R.U32.HI R14, RZ, 0x19, R13.reuse ;  /* 0x00000019ff0e7819 */ /* 0x100fe4000001160d */
[----:B------:R-:W-:-:S02]  /*0230*/  LEA.HI.X R9, R12, UR7, R13, 0x2, P1 ;  /* 0x000000070c097c11 */ /* 0x000fc400088f140d */
[----:B-----5:R-:W-:Y:S02]  /*0240*/  SHF.R.U32.HI R20, RZ, 0x19, R11 ;  /* 0x00000019ff147819 */ /* 0x020fe4000001160b */
[----:B------:R-:W-:Y:S02]  /*0250*/  IADD3 R12, P2, R4, R7, RZ ;  /* 0x00000007040c7210 */ /* 0x000fe40007f5e0ff */
[----:B------:R-:W-:Y:S02]  /*0260*/  SHF.R.S32.HI R13, RZ, 0x18, R6 ;  /* 0x00000018ff0d7819 */ /* 0x000fe40000011406 */
[----:B------:R-:W-:Y:S01]  /*0270*/  LOP3.LUT R14, R14, 0x40, RZ, 0xc0, !PT ;  /* 0x000000400e0e7812 */ /* 0x000fe200078ec0ff */
[----:B------:R-:W-:Y:S01]  /*0280*/  IMAD.X R17, RZ, RZ, R5, P2 ;  /* 0x000000ffff117224 */ /* 0x000fe200010e0605 */
[----:B------:R-:W-:Y:S01]  /*0290*/  LEA R7, P0, R10, UR6, 0x2 ;  /* 0x000000060a077c11 */ /* 0x000fe2000f8010ff */
[----:B------:R-:W0:Y:S01]  /*02a0*/  LDC.64 R4, c[0x0][0x228] ;  /* 0x00008a00ff047b82 */ /* 0x000e220000000a00 */
[----:B------:R-:W-:-:S02]  /*02b0*/  LOP3.LUT R20, R20, 0x40, RZ, 0xc0, !PT ;  /* 0x0000004014147812 */ /* 0x000fc400078ec0ff */
[----:B------:R-:W-:Y:S02]  /*02c0*/  SGXT R13, R13, 0x1 ;  /* 0x000000010d0d781a */ /* 0x000fe40000000200 */
[----:B------:R-:W-:Y:S02]  /*02d0*/  IADD3 R14, P1, R14, R19, RZ ;  /* 0x000000130e0e7210 */ /* 0x000fe40007f3e0ff */
[----:B------:R-:W-:Y:S02]  /*02e0*/  LEA.HI.X R10, R10, UR7, R11, 0x2, P0 ;  /* 0x000000070a0a7c11 */ /* 0x000fe400080f140b */
[----:B------:R-:W-:Y:S01]  /*02f0*/  IADD3 R20, P0, R20, R7, RZ ;  /* 0x0000000714147210 */ /* 0x000fe20007f1e0ff */
[----:B------:R-:W-:Y:S01]  /*0300*/  IMAD.X R21, RZ, RZ, R9, P1 ;  /* 0x000000ffff157224 */ /* 0x000fe200008e0609 */
[----:B------:R-:W-:Y:S01]  /*0310*/  SHF.L.U32 R19, R8, 0x6, RZ ;  /* 0x0000000608137819 */ /* 0x000fe200000006ff */
[----:B------:R-:W1:Y:S01]  /*0320*/  LDC.64 R6, c[0x0][0x238] ;  /* 0x00008e00ff067b82 */ /* 0x000e620000000a00 */
[----:B------:R-:W-:-:S02]  /*0330*/  LEA.HI R13, R13, R0, RZ, 0xc ;  /* 0x000000000d0d7211 */ /* 0x000fc400078f60ff */
[----:B------:R-:W-:Y:S01]  /*0340*/  SHF.L.U64.HI R11, R8, 0x6, R15 ;  /* 0x00000006080b7819 */ /* 0x000fe2000001020f */
[C---:B------:R-:W-:Y:S01]  /*0350*/  IMAD.SHL.U32 R15, R12.reuse, 0x40, RZ ;  /* 0x000000400c0f7824 */ /* 0x040fe200078e00ff */
[----:B------:R-:W-:Y:S02]  /*0360*/  SHF.L.U64.HI R18, R12, 0x6, R17 ;  /* 0x000000060c127819 */ /* 0x000fe40000010211 */
[----:B------:R-:W-:Y:S02]  /*0370*/  IADD3.X R9, RZ, R10, RZ, P0, !PT ;  /* 0x0000000aff097210 */ /* 0x000fe400007fe4ff */
[----:B------:R-:W-:Y:S02]  /*0380*/  IADD3 R16, P1, R19, R14, RZ ;  /* 0x0000000e13107210 */ /* 0x000fe40007f3e0ff */
[----:B------:R-:W-:Y:S01]  /*0390*/  IADD3 R12, P2, R20, R19, RZ ;  /* 0x00000013140c7210 */ /* 0x000fe20007f5e0ff */
[----:B0-----:R-:W2:Y:S01]  /*03a0*/  LDG.E R4, desc[UR4][R4.64] ;  /* 0x0000000404047981 */ /* 0x001ea2000c1e1900 */
[----:B------:R-:W-:Y:S01]  /*03b0*/  SHF.R.S32.HI R10, RZ, 0xc, R13 ;  /* 0x0000000cff0a7819 */ /* 0x000fe2000001140d */
[----:B------:R-:W-:Y:S01]  /*03c0*/  IMAD.X R17, R11, 0x1, R21, P1 ;  /* 0x000000010b117824 */ /* 0x000fe200008e0615 */
[----:B------:R-:W-:Y:S01]  /*03d0*/  IADD3 R14, P3, R15, R14, RZ ;  /* 0x0000000e0f0e7210 */ /* 0x000fe20007f7e0ff */
[----:B------:R-:W-:Y:S01]  /*03e0*/  IMAD.X R13, R9, 0x1, R11, P2 ;  /* 0x00000001090d7824 */ /* 0x000fe200010e060b */
[----:B------:R-:W-:Y:S01]  /*03f0*/  IADD3 R8, P4, R15, R20, RZ ;  /* 0x000000140f087210 */ /* 0x000fe20007f9e0ff */
[----:B------:R-:W-:Y:S01]  /*0400*/  IMAD.SHL.U32 R19, R10, 0x100, RZ ;  /* 0x000001000a137824 */ /* 0x000fe200078e00ff */
[----:B------:R-:W-:Y:S01]  /*0410*/  IADD3.X R15, R18, R21, RZ, P3, !PT ;  /* 0x00000015120f7210 */ /* 0x000fe20001ffe4ff */
[----:B------:R-:W0:Y:S01]  /*0420*/  LDC.64 R10, c[0x0][0x248] ;  /* 0x00009200ff0a7b82 */ /* 0x000e220000000a00 */
[----:B------:R-:W-:Y:S01]  /*0430*/  IADD3.X R9, R18, R9, RZ, P4, !PT ;  /* 0x0000000912097210 */ /* 0x000fe200027fe4ff */
[----:B------:R-:W-:-:S04]  /*0440*/  IMAD.WIDE R16, R19, 0x4, R16 ;  /* 0x0000000413107825 */ /* 0x000fc800078e0210 */
[C---:B------:R-:W-:Y:S02]  /*0450*/  IMAD.WIDE R14, R19.reuse, 0x4, R14 ;  /* 0x00000004130e7825 */ /* 0x040fe400078e020e */
[----:B------:R-:W2:Y:S02]  /*0460*/  LDG.E.EL R17, desc[UR4][R16.64] ;  /* 0x0000000410117981 */ /* 0x000ea4000c2e1900 */
[C---:B------:R-:W-:Y:S02]  /*0470*/  IMAD.WIDE R12, R19.reuse, 0x4, R12 ;  /* 0x00000004130c7825 */ /* 0x040fe400078e020c */
[----:B------:R-:W3:Y:S02]  /*0480*/  LDG.E.EL R15, desc[UR4][R14.64] ;  /* 0x000000040e0f7981 */ /* 0x000ee4000c2e1900 */
[----:B------:R-:W-:Y:S02]  /*0490*/  IMAD.WIDE R8, R19, 0x4, R8 ;  /* 0x0000000413087825 */ /* 0x000fe400078e0208 */
[----:B------:R4:W5:Y:S02]  /*04a0*/  LDG.E.EL R13, desc[UR4][R12.64] ;  /* 0x000000040c0d7981 */ /* 0x000964000c2e1900 */
[----:B-1----:R-:W-:-:S02]  /*04b0*/  IMAD.WIDE R6, R3, 0x4, R6 ;  /* 0x0000000403067825 */ /* 0x002fc400078e0206 */
[----:B------:R-:W5:Y:S04]  /*04c0*/  LDG.E.EL R9, desc[UR4][R8.64] ;  /* 0x0000000408097981 */ /* 0x000f68000c2e1900 */
[----:B------:R-:W5:Y:S01]  /*04d0*/  LDG.E.EL R6, desc[UR4][R6.64] ;  /* 0x0000000406067981 */ /* 0x000f62000c2e1900 */
[----:B0-----:R-:W-:-:S05]  /*04e0*/  IMAD.WIDE R10, R2, 0x4, R10 ;  /* 0x00000004020a7825 */ /* 0x001fca00078e020a */
[----:B------:R-:W5:Y:S01]  /*04f0*/  LDG.E.EL R2, desc[UR4][R10.64] ;  /* 0x000000040a027981 */ /* 0x000f62000c2e1900 */
[----:B----4-:R-:W-:Y:S01]  /*0500*/  HFMA2.MMA R12, -RZ, RZ, 1.625, 0 ;  /* 0x3e800000ff0c7435 */ /* 0x010fe200000001ff */
[C---:B--2---:R-:W-:Y:S01]  /*0510*/  FADD R3, R4.reuse, R17 ;  /* 0x0000001104037221 */ /* 0x044fe20000000000 */
[C---:B---3--:R-:W-:Y:S01]  /*0520*/  FADD R19, R4.reuse, R15 ;  /* 0x0000000f04137221 */ /* 0x048fe20000000000 */
[C---:B-----5:R-:W-:Y:S01]  /*0530*/  FADD R16, R4.reuse, R13 ;  /* 0x0000000d04107221 */ /* 0x060fe20000000000 */
[----:B------:R-:W-:-:S03]  /*0540*/  FADD R4, R4, R9 ;  /* 0x0000000904047221 */ /* 0x000fc60000000000 */
[----:B------:R-:W-:Y:S01]  /*0550*/  FADD R16, -R3, R16 ;  /* 0x0000001003107221 */ /* 0x000fe20000000100 */
[----:B------:R-:W0:Y:S01]  /*0560*/  LDC.64 R8, c[0x0][0x258] ;  /* 0x00009600ff087b82 */ /* 0x000e220000000a00 */
[----:B------:R-:W-:Y:S02]  /*0570*/  FADD R4, -R19, R4 ;  /* 0x0000000413047221 */ /* 0x000fe40000000100 */
[C---:B------:R-:W-:Y:S02]  /*0580*/  FFMA R3, R6.reuse, R16, R3 ;  /* 0x0000001006037223 */ /* 0x040fe40000000003 */
[----:B------:R-:W-:-:S03]  /*0590*/  FFMA R4, R6, R4, R19 ;  /* 0x0000000406047223 */ /* 0x000fc60000000013 */
[----:B------:R-:W1:Y:S01]  /*05a0*/  LDC.64 R6, c[0x0][0x250] ;  /* 0x00009400ff067b82 */ /* 0x000e620000000a00 */
[----:B------:R-:W-:-:S04]  /*05b0*/  FADD R13, -R3, R4 ;  /* 0x00000004030d7221 */ /* 0x000fc80000000100 */
[----:B------:R-:W-:-:S04]  /*05c0*/  FFMA R4, R2, R13, R3 ;  /* 0x0000000d02047223 */ /* 0x000fc80000000003 */
[----:B------:R-:W-:-:S04]  /*05d0*/  FADD R4, RZ, -R4 ;  /* 0x80000004ff047221 */ /* 0x000fc80000000000 */
[----:B------:R-:W-:-:S05]  /*05e0*/  FMUL R10, R4, 1.4426950216293334961 ;  /* 0x3fb8aa3b040a7820 */ /* 0x000fca0000400000 */
[----:B------:R-:W-:-:S13]  /*05f0*/  FSETP.GEU.AND P0, PT, R10, -126, PT ;  /* 0xc2fc00000a00780b */ /* 0x000fda0003f0e000 */
[----:B------:R-:W-:-:S04]  /*0600*/  @!P0 FMUL R10, R10, 0.5 ;  /* 0x3f0000000a0a8820 */ /* 0x000fc80000400000 */
[----:B------:R-:W2:Y:S02]  /*0610*/  MUFU.EX2 R4, R10 ;  /* 0x0000000a00047308 */ /* 0x000ea40000000800 */
[----:B--2---:R-:W-:-:S04]  /*0620*/  @!P0 FMUL R4, R4, R4 ;  /* 0x0000000404048220 */ /* 0x004fc80000400000 */
[----:B------:R-:W-:Y:S02]  /*0630*/  FADD R11, R4, 1 ;  /* 0x3f800000040b7421 */ /* 0x000fe40000000000 */
[----:B------:R-:W2:Y:S03]  /*0640*/  LDC.64 R4, c[0x0][0x260] ;  /* 0x00009800ff047b82 */ /* 0x000ea60000000a00 */
[----:B------:R-:W-:-:S13]  /*0650*/  FSETP.GT.AND P0, PT, R11, 8.50705917302346158658e+37, PT ;  /* 0x7e8000000b00780b */ /* 0x000fda0003f04000 */
[----:B------:R-:W-:-:S06]  /*0660*/  @P0 FMUL R11, R11, 0.25 ;  /* 0x3e8000000b0b0820 */ /* 0x000fcc0000400000 */
[----:B------:R-:W3:Y:S01]  /*0670*/  MUFU.RCP R11, R11 ;  /* 0x0000000b000b7308 */ /* 0x000ee20000001000 */
[----:B------:R-:W-:Y:S01]  /*0680*/  FSEL R12, R12, 1, P0 ;  /* 0x3f8000000c0c7808 */ /* 0x000fe20000000000 */
[----:B-1----:R-:W-:-:S04]  /*0690*/  IMAD.WIDE R6, R0, 0x4, R6 ;  /* 0x0000000400067825 */ /* 0x002fc800078e0206 */
[----:B------:R-:W-:Y:S01]  /*06a0*/  FMUL R13, R2, R13 ;  /* 0x0000000d020d7220 */ /* 0x000fe20000400000 */
[C---:B0-----:R-:W-:Y:S01]  /*06b0*/  IMAD.WIDE R8, R0.reuse, 0x4, R8 ;  /* 0x0000000400087825 */ /* 0x041fe200078e0208 */
[----:B------:R-:W-:Y:S03]  /*06c0*/  STG.E desc[UR4][R6.64], R3 ;  /* 0x0000000306007986 */ /* 0x000fe6000c101904 */
[----:B--2---:R-:W-:Y:S01]  /*06d0*/  IMAD.WIDE R4, R0, 0x4, R4 ;  /* 0x0000000400047825 */ /* 0x004fe200078e0204 */
[----:B------:R-:W-:Y:S03]  /*06e0*/  STG.E desc[UR4][R8.64], R13 ;  /* 0x0000000d08007986 */ /* 0x000fe6000c101904 */
[----:B---3--:R-:W-:-:S05]  /*06f0*/  FMUL R15, R11, R12 ;  /* 0x0000000c0b0f7220 */ /* 0x008fca0000400000 */
[----:B------:R-:W-:Y:S01]  /*0700*/  STG.E desc[UR4][R4.64], R15 ;  /* 0x0000000f04007986 */ /* 0x000fe2000c101904 */
[----:B------:R-:W-:Y:S05]  /*0710*/  EXIT ;  /* 0x000000000000794d */ /* 0x000fea0003800000 */
.L_x_0:
[----:B------:R-:W-:-:S00]  /*0720*/  BRA `(.L_x_0) ;  /* 0xfffffffc00fc7947 */ /* 0x000fc0000383ffff */
[----:B------:R-:W-:-:S00]  /*0730*/  NOP ;  /* 0x0000000000007918 */ /* 0x000fc00000000000 */
        /* <DEDUP_REMOVED lines=12> */
.L_x_1:


//--------------------- .nv.constant0.triton_poi_fused__unsafe_index_add_convolution_mul_sigmoid_sub_130 --------------------------
	.section	.nv.constant0.triton_poi_fused__unsafe_index_add_convolution_mul_sigmoid_sub_130,"a",@progbits
	.sectionflags	@""
	.align	4
.nv.constant0.triton_poi_fused__unsafe_index_add_convolution_mul_sigmoid_sub_130:
	.zero		620
